//
// Generated by NVIDIA NVVM Compiler
//
// Compiler Build ID: CL-36424714
// Cuda compilation tools, release 13.0, V13.0.88
// Based on NVVM 20.0.0
//

.version 9.0
.target sm_100
.address_size 64

	// .globl	_Z15hello_world_gpuv
.extern .func  (.param .b32 func_retval0) vprintf
(
	.param .b64 vprintf_param_0,
	.param .b64 vprintf_param_1
)
;
.global .align 1 .b8 $str[26] = {72, 101, 108, 108, 111, 32, 87, 111, 114, 108, 100, 32, 102, 114, 111, 109, 32, 116, 104, 101, 32, 71, 80, 85, 10};

.visible .entry _Z15hello_world_gpuv()
{
	.reg .b32 	%r<3>;
	.reg .b64 	%rd<3>;

	mov.u64 	%rd1, $str;
	cvta.global.u64 	%rd2, %rd1;
	{ // callseq 0, 0
	.param .b64 param0;
	st.param.b64 	[param0], %rd2;
	.param .b64 param1;
	st.param.b64 	[param1], 0;
	.param .b32 retval0;
	call.uni (retval0), 
	vprintf, 
	(
	param0, 
	param1
	);
	ld.param.b32 	%r1, [retval0];
	} // callseq 0
	ret;

}


// ===== COMPILED SASS (sm_100) =====

	.target	sm_100

	.elftype	@"ET_EXEC"


//--------------------- .note.nv.tkinfo           --------------------------
	.section	.note.nv.tkinfo,"",@"SHT_NOTE"
	.sectionflags	@"SHF_NOTE_NV_TKINFO"
	.tkinfo
        /*0018*/ 	.word	0x00000002
        /*0030*/ 	.string	""
        /*0030*/ 	.string	"ptxas"
        /*0030*/ 	.string	"Cuda compilation tools, release 13.0, V13.0.88"
        /*0030*/ 	.string	"Build cuda_13.0.r13.0/compiler.36424714_0"
        /*0030*/ 	.string	"-arch sm_100 -m 64 "



//--------------------- .note.nv.cuinfo           --------------------------
	.section	.note.nv.cuinfo,"",@"SHT_NOTE"
	.sectionflags	@"SHF_NOTE_NV_CUINFO"
        /*0018*/ 	.short	0x0002
        /*001a*/ 	.short	0x0064
        /*001c*/ 	.short	0x0082
	.zero		2


//--------------------- .nv.info                  --------------------------
	.section	.nv.info,"",@"SHT_CUDA_INFO"
	.align	4


	//----- nvinfo : EIATTR_REGCOUNT
	.align		4
        /*0000*/ 	.byte	0x04, 0x2f
        /*0002*/ 	.short	(.L_2 - .L_1)
	.align		4
.L_1:
        /*0004*/ 	.word	index@(_Z15hello_world_gpuv)
        /*0008*/ 	.word	0x00000018


	//----- nvinfo : EIATTR_FRAME_SIZE
	.align		4
.L_2:
        /*000c*/ 	.byte	0x04, 0x11
        /*000e*/ 	.short	(.L_4 - .L_3)
	.align		4
.L_3:
        /*0010*/ 	.word	index@(_Z15hello_world_gpuv)
        /*0014*/ 	.word	0x00000000


	//----- nvinfo : EIATTR_MIN_STACK_SIZE
	.align		4
.L_4:
        /*0018*/ 	.byte	0x04, 0x12
        /*001a*/ 	.short	(.L_6 - .L_5)
	.align		4
.L_5:
        /*001c*/ 	.word	index@(_Z15hello_world_gpuv)
        /*0020*/ 	.word	0x00000000
.L_6:


//--------------------- .nv.compat                --------------------------
	.section	.nv.compat,"",@"SHT_CUDA_COMPAT_INFO"
	.align	4
        /*0000*/ 	.byte	0x02, 0x09, 0x00, 0x00, 0x02, 0x02, 0x01, 0x00, 0x02, 0x05, 0x05, 0x00, 0x03, 0x07, 0x01, 0x01
        /*0010*/ 	.byte	0x02, 0x03, 0x00, 0x00, 0x02, 0x06, 0x01, 0x00, 0x04, 0x0b, 0x08, 0x00, 0x09, 0x00, 0x00, 0x00
        /*0020*/ 	.byte	0x00, 0x00, 0x00, 0x00


//--------------------- .nv.info._Z15hello_world_gpuv --------------------------
	.section	.nv.info._Z15hello_world_gpuv,"",@"SHT_CUDA_INFO"
	.sectionflags	@""
	.align	4


	//----- nvinfo : EIATTR_CUDA_API_VERSION
	.align		4
        /*0000*/ 	.byte	0x04, 0x37
        /*0002*/ 	.short	(.L_8 - .L_7)
.L_7:
        /*0004*/ 	.word	0x00000082


	//----- nvinfo : EIATTR_SPARSE_MMA_MASK
	.align		4
.L_8:
        /*0008*/ 	.byte	0x03, 0x50
        /*000a*/ 	.short	0x0000


	//----- nvinfo : EIATTR_MAXREG_COUNT
	.align		4
        /*000c*/ 	.byte	0x03, 0x1b
        /*000e*/ 	.short	0x00ff


	//----- nvinfo : EIATTR_EXTERNS
	.align		4
        /*0010*/ 	.byte	0x04, 0x0f
        /*0012*/ 	.short	(.L_10 - .L_9)


	//   ....[0]....
	.align		4
.L_9:
        /*0014*/ 	.word	index@(vprintf)


	//----- nvinfo : EIATTR_MERCURY_ISA_VERSION
	.align		4
.L_10:
        /*0018*/ 	.byte	0x03, 0x5f
        /*001a*/ 	.short	0x0101


	//----- nvinfo : EIATTR_VRC_CTA_INIT_COUNT
	.align		4
        /*001c*/ 	.byte	0x02, 0x4a
	.zero		1
	.zero		1


	//----- nvinfo : EIATTR_SYSCALL_OFFSETS
	.align		4
        /*0020*/ 	.byte	0x04, 0x46
        /*0022*/ 	.short	(.L_12 - .L_11)


	//   ....[0]....
.L_11:
        /*0024*/ 	.word	0x00000080


	//----- nvinfo : EIATTR_EXIT_INSTR_OFFSETS
	.align		4
.L_12:
        /*0028*/ 	.byte	0x04, 0x1c
        /*002a*/ 	.short	(.L_14 - .L_13)


	//   ....[0]....
.L_13:
        /*002c*/ 	.word	0x00000090


	//----- nvinfo : EIATTR_SW_WAR
	.align		4
.L_14:
        /*0030*/ 	.byte	0x04, 0x36
        /*0032*/ 	.short	(.L_16 - .L_15)
.L_15:
        /*0034*/ 	.word	0x00000008
.L_16:


//--------------------- .nv.callgraph             --------------------------
	.section	.nv.callgraph,"",@"SHT_CUDA_CALLGRAPH"
	.align	4
	.sectionentsize	8
	.align		4
        /*0000*/ 	.word	0x00000000
	.align		4
        /*0004*/ 	.word	0xffffffff
	.align		4
        /*0008*/ 	.word	index@(_Z15hello_world_gpuv)
	.align		4
        /*000c*/ 	.word	index@(vprintf)
	.align		4
        /*0010*/ 	.word	0x00000000
	.align		4
        /*0014*/ 	.word	0xfffffffe
	.align		4
        /*0018*/ 	.word	0x00000000
	.align		4
        /*001c*/ 	.word	0xfffffffd
	.align		4
        /*0020*/ 	.word	0x00000000
	.align		4
        /*0024*/ 	.word	0xfffffffc


//--------------------- .nv.constant4             --------------------------
	.section	.nv.constant4,"a",@progbits
	.align	8
	.align		8
.nv.constant4:
        /*0000*/ 	.dword	vprintf
	.align		8
        /*0008*/ 	.dword	$str


//--------------------- .text._Z15hello_world_gpuv --------------------------
	.section	.text._Z15hello_world_gpuv,"ax",@progbits
	.align	128
        .global         _Z15hello_world_gpuv
        .type           _Z15hello_world_gpuv,@function
        .size           _Z15hello_world_gpuv,(.L_x_2 - _Z15hello_world_gpuv)
        .other          _Z15hello_world_gpuv,@"STO_CUDA_ENTRY STV_DEFAULT"
_Z15hello_world_gpuv:
.text._Z15hello_world_gpuv:
[----:B------:R-:W0:Y:S01]  /*0000*/  LDC R1, c[0x0][0x37c] ;  /* 0x0000df00ff017b82 */ /* 0x000e220000000800 */
[----:B------:R-:W-:Y:S01]  /*0010*/  MOV R0, 0x0 ;  /* 0x0000000000007802 */ /* 0x000fe20000000f00 */
[----:B------:R-:W1:Y:S01]  /*0020*/  LDCU.64 UR4, c[0x4][0x8] ;  /* 0x01000100ff0477ac */ /* 0x000e620008000a00 */
[----:B------:R-:W-:-:S05]  /*0030*/  CS2R R6, SRZ ;  /* 0x0000000000067805 */ /* 0x000fca000001ff00 */
[----:B------:R2:W3:Y:S01]  /*0040*/  LDC.64 R2, c[0x4][R0] ;  /* 0x0100000000027b82 */ /* 0x0004e20000000a00 */
[----:B-1----:R-:W-:Y:S02]  /*0050*/  IMAD.U32 R4, RZ, RZ, UR4 ;  /* 0x00000004ff047e24 */ /* 0x002fe4000f8e00ff */
[----:B--2---:R-:W-:-:S07]  /*0060*/  IMAD.U32 R5, RZ, RZ, UR5 ;  /* 0x00000005ff057e24 */ /* 0x004fce000f8e00ff */
[----:B------:R-:W-:-:S07]  /*0070*/  LEPC R20, `(.L_x_0) ;  /* 0x000000001014794e */ /* 0x000fce0000000000 */
[----:B0--3--:R-:W-:Y:S05]  /*0080*/  CALL.ABS.NOINC R2 ;  /* 0x0000000002007343 */ /* 0x009fea0003c00000 */
.L_x_0:
[----:B------:R-:W-:Y:S05]  /*0090*/  EXIT ;  /* 0x000000000000794d */ /* 0x000fea0003800000 */
.L_x_1:
[----:B------:R-:W-:-:S00]  /*00a0*/  BRA `(.L_x_1) ;  /* 0xfffffffc00fc7947 */ /* 0x000fc0000383ffff */
[----:B------:R-:W-:-:S00]  /*00b0*/  NOP ;  /* 0x0000000000007918 */ /* 0x000fc00000000000 */
        /* <DEDUP_REMOVED lines=12> */
.L_x_2:


//--------------------- .nv.global.init           --------------------------
	.section	.nv.global.init,"aw",@progbits
.nv.global.init:
	.type		$str,@object
	.size		$str,(.L_0 - $str)
$str:
        /*0000*/ 	.byte	0x48, 0x65, 0x6c, 0x6c, 0x6f, 0x20, 0x57, 0x6f, 0x72, 0x6c, 0x64, 0x20, 0x66, 0x72, 0x6f, 0x6d
        /*0010*/ 	.byte	0x20, 0x74, 0x68, 0x65, 0x20, 0x47, 0x50, 0x55, 0x0a, 0x00
.L_0:


//--------------------- .nv.shared.reserved.0     --------------------------
	.section	.nv.shared.reserved.0,"aw",@nobits
	.weak		__nv_reservedSMEM_offset_0_alias
	.size		__nv_reservedSMEM_offset_0_alias, 0, 64
	.other		__nv_reservedSMEM_offset_0_alias,@"STO_CUDA_RESERVED_SHARED STV_DEFAULT"
__nv_reservedSMEM_offset_0_alias:
	.zero		0
	.zero		64


//--------------------- .nv.constant0._Z15hello_world_gpuv --------------------------
	.section	.nv.constant0._Z15hello_world_gpuv,"a",@progbits
	.sectionflags	@""
	.align	4
.nv.constant0._Z15hello_world_gpuv:
	.zero		896


//--------------------- SYMBOLS --------------------------

	.type		.nv.reservedSmem.offset0,@object
	.size		.nv.reservedSmem.offset0,0x4
	.type		vprintf,@function
